	.headerflags	@"EF_CUDA_TEXMODE_UNIFIED EF_CUDA_64BIT_ADDRESS EF_CUDA_ACCELERATORS EF_CUDA_SM90 EF_CUDA_VIRTUAL_SM(EF_CUDA_SM90)"
	.elftype	@"ET_EXEC"


//--------------------- .nv.info                  --------------------------
	.section	.nv.info,"",@"SHT_CUDA_INFO"
	.align	4


	//----- nvinfo : EIATTR_REGCOUNT
	.align		4
        /*0000*/ 	.byte	0x04, 0x2f
        /*0002*/ 	.short	(.L_3 - .L_2)
	.align		4
.L_2:
        /*0004*/ 	.word	index@(triton_poi_fused__native_batch_norm_legit_no_training_17)
        /*0008*/ 	.word	0x00000012


	//----- nvinfo : EIATTR_MIN_STACK_SIZE
	.align		4
.L_3:
        /*000c*/ 	.byte	0x04, 0x12
        /*000e*/ 	.short	(.L_5 - .L_4)
	.align		4
.L_4:
        /*0010*/ 	.word	index@(triton_poi_fused__native_batch_norm_legit_no_training_17)
        /*0014*/ 	.word	0x00000000


	//----- nvinfo : EIATTR_FRAME_SIZE
	.align		4
.L_5:
        /*0018*/ 	.byte	0x04, 0x11
        /*001a*/ 	.short	(.L_7 - .L_6)
	.align		4
.L_6:
        /*001c*/ 	.word	index@(triton_poi_fused__native_batch_norm_legit_no_training_17)
        /*0020*/ 	.word	0x00000000


	//----- nvinfo : EIATTR_MIN_STACK_SIZE
	.align		4
.L_7:
        /*0024*/ 	.byte	0x04, 0x12
        /*0026*/ 	.short	(.L_9 - .L_8)
	.align		4
.L_8:
        /*0028*/ 	.word	index@(triton_poi_fused__native_batch_norm_legit_no_training_17)
        /*002c*/ 	.word	0x00000000
.L_9:


//--------------------- .nv.info.triton_poi_fused__native_batch_norm_legit_no_training_17 --------------------------
	.section	.nv.info.triton_poi_fused__native_batch_norm_legit_no_training_17,"",@"SHT_CUDA_INFO"
	.sectionflags	@""
	.align	4


	//----- nvinfo : EIATTR_CUDA_API_VERSION
	.align		4
        /*0000*/ 	.byte	0x04, 0x37
        /*0002*/ 	.short	(.L_11 - .L_10)
.L_10:
        /*0004*/ 	.word	0x0000007c


	//----- nvinfo : EIATTR_KPARAM_INFO
	.align		4
.L_11:
        /*0008*/ 	.byte	0x04, 0x17
        /*000a*/ 	.short	(.L_13 - .L_12)
.L_12:
        /*000c*/ 	.word	0x00000000
        /*0010*/ 	.short	0x0006
        /*0012*/ 	.short	0x0030
        /*0014*/ 	.byte	0x00, 0xf0, 0x11, 0x00


	//----- nvinfo : EIATTR_KPARAM_INFO
	.align		4
.L_13:
        /*0018*/ 	.byte	0x04, 0x17
        /*001a*/ 	.short	(.L_15 - .L_14)
.L_14:
        /*001c*/ 	.word	0x00000000
        /*0020*/ 	.short	0x0005
        /*0022*/ 	.short	0x0028
        /*0024*/ 	.byte	0x00, 0xf4, 0x21, 0x00


	//----- nvinfo : EIATTR_KPARAM_INFO
	.align		4
.L_15:
        /*0028*/ 	.byte	0x04, 0x17
        /*002a*/ 	.short	(.L_17 - .L_16)
.L_16:
        /*002c*/ 	.word	0x00000000
        /*0030*/ 	.short	0x0004
        /*0032*/ 	.short	0x0020
        /*0034*/ 	.byte	0x00, 0xf4, 0x21, 0x00


	//----- nvinfo : EIATTR_KPARAM_INFO
	.align		4
.L_17:
        /*0038*/ 	.byte	0x04, 0x17
        /*003a*/ 	.short	(.L_19 - .L_18)
.L_18:
        /*003c*/ 	.word	0x00000000
        /*0040*/ 	.short	0x0003
        /*0042*/ 	.short	0x0018
        /*0044*/ 	.byte	0x00, 0xf4, 0x21, 0x00


	//----- nvinfo : EIATTR_KPARAM_INFO
	.align		4
.L_19:
        /*0048*/ 	.byte	0x04, 0x17
        /*004a*/ 	.short	(.L_21 - .L_20)
.L_20:
        /*004c*/ 	.word	0x00000000
        /*0050*/ 	.short	0x0002
        /*0052*/ 	.short	0x0010
        /*0054*/ 	.byte	0x00, 0xf4, 0x21, 0x00


	//----- nvinfo : EIATTR_KPARAM_INFO
	.align		4
.L_21:
        /*0058*/ 	.byte	0x04, 0x17
        /*005a*/ 	.short	(.L_23 - .L_22)
.L_22:
        /*005c*/ 	.word	0x00000000
        /*0060*/ 	.short	0x0001
        /*0062*/ 	.short	0x0008
        /*0064*/ 	.byte	0x00, 0xf4, 0x21, 0x00


	//----- nvinfo : EIATTR_KPARAM_INFO
	.align		4
.L_23:
        /*0068*/ 	.byte	0x04, 0x17
        /*006a*/ 	.short	(.L_25 - .L_24)
.L_24:
        /*006c*/ 	.word	0x00000000
        /*0070*/ 	.short	0x0000
        /*0072*/ 	.short	0x0000
        /*0074*/ 	.byte	0x00, 0xf4, 0x21, 0x00


	//----- nvinfo : EIATTR_SPARSE_MMA_MASK
	.align		4
.L_25:
        /*0078*/ 	.byte	0x03, 0x50
        /*007a*/ 	.short	0x0000


	//----- nvinfo : EIATTR_MAXREG_COUNT
	.align		4
        /*007c*/ 	.byte	0x03, 0x1b
        /*007e*/ 	.short	0x00ff


	//----- nvinfo : EIATTR_EXIT_INSTR_OFFSETS
	.align		4
        /*0080*/ 	.byte	0x04, 0x1c
        /*0082*/ 	.short	(.L_27 - .L_26)


	//   ....[0]....
.L_26:
        /*0084*/ 	.word	0x00000380


	//----- nvinfo : EIATTR_REQNTID
	.align		4
.L_27:
        /*0088*/ 	.byte	0x04, 0x10
        /*008a*/ 	.short	(.L_29 - .L_28)
.L_28:
        /*008c*/ 	.word	0x00000100
        /*0090*/ 	.word	0x00000001
        /*0094*/ 	.word	0x00000001


	//----- nvinfo : EIATTR_CBANK_PARAM_SIZE
	.align		4
.L_29:
        /*0098*/ 	.byte	0x03, 0x19
        /*009a*/ 	.short	0x0034


	//----- nvinfo : EIATTR_PARAM_CBANK
	.align		4
        /*009c*/ 	.byte	0x04, 0x0a
        /*009e*/ 	.short	(.L_31 - .L_30)
	.align		4
.L_30:
        /*00a0*/ 	.word	index@(.nv.constant0.triton_poi_fused__native_batch_norm_legit_no_training_17)
        /*00a4*/ 	.short	0x0210
        /*00a6*/ 	.short	0x0034


	//----- nvinfo : EIATTR_SW_WAR
	.align		4
.L_31:
        /*00a8*/ 	.byte	0x04, 0x36
        /*00aa*/ 	.short	(.L_33 - .L_32)
.L_32:
        /*00ac*/ 	.word	0x00000008
.L_33:


//--------------------- .nv.callgraph             --------------------------
	.section	.nv.callgraph,"",@"SHT_CUDA_CALLGRAPH"
	.align	4
	.sectionentsize	8
	.align		4
        /*0000*/ 	.word	0x00000000
	.align		4
        /*0004*/ 	.word	0xffffffff
	.align		4
        /*0008*/ 	.word	0x00000000
	.align		4
        /*000c*/ 	.word	0xfffffffe
	.align		4
        /*0010*/ 	.word	0x00000000
	.align		4
        /*0014*/ 	.word	0xfffffffd
	.align		4
        /*0018*/ 	.word	0x00000000
	.align		4
        /*001c*/ 	.word	0xfffffffc


//--------------------- .nv.constant4             --------------------------
	.section	.nv.constant4,"a",@progbits
	.align	8
	.align		8
.nv.constant4:
        /*0000*/ 	.dword	_$_str
	.align		8
        /*0008*/ 	.dword	_$_str_$_2


//--------------------- .text.triton_poi_fused__native_batch_norm_legit_no_training_17 --------------------------
	.section	.text.triton_poi_fused__native_batch_norm_legit_no_training_17,"ax",@progbits
	.align	128
        .global         triton_poi_fused__native_batch_norm_legit_no_training_17
        .type           triton_poi_fused__native_batch_norm_legit_no_training_17,@function
        .size           triton_poi_fused__native_batch_norm_legit_no_training_17,(.L_x_1 - triton_poi_fused__native_batch_norm_legit_no_training_17)
        .other          triton_poi_fused__native_batch_norm_legit_no_training_17,@"STO_CUDA_ENTRY STV_DEFAULT"
triton_poi_fused__native_batch_norm_legit_no_training_17:
.text.triton_poi_fused__native_batch_norm_legit_no_training_17:
[----:B------:R-:W-:Y:S01]  /*0000*/  LDC R1, c[0x0][0x28] ;  /* 0x00000a00ff017b82 */ /* 0x000fe20000000800 */
[----:B------:R-:W1:Y:S07]  /*0010*/  S2R R0, SR_TID.X ;  /* 0x0000000000007919 */ /* 0x000e6e0000002100 */
[----:B------:R-:W2:Y:S01]  /*0020*/  LDC.64 R2, c[0x0][0x220] ;  /* 0x00008800ff027b82 */ /* 0x000ea20000000a00 */
[----:B------:R-:W-:Y:S01]  /*0030*/  ULDC.64 UR4, c[0x0][0x208] ;  /* 0x0000820000047ab9 */ /* 0x000fe20000000a00 */
[----:B------:R-:W3:Y:S06]  /*0040*/  S2R R5, SR_CTAID.X ;  /* 0x0000000000057919 */ /* 0x000eec0000002500 */
[----:B------:R-:W4:Y:S08]  /*0050*/  LDC.64 R6, c[0x0][0x218] ;  /* 0x00008600ff067b82 */ /* 0x000f300000000a00 */
[----:B------:R-:W5:Y:S08]  /*0060*/  LDC.64 R8, c[0x0][0x228] ;  /* 0x00008a00ff087b82 */ /* 0x000f700000000a00 */
[----:B------:R-:W5:Y:S01]  /*0070*/  LDC.64 R10, c[0x0][0x230] ;  /* 0x00008c00ff0a7b82 */ /* 0x000f620000000a00 */
[----:B-1----:R-:W-:-:S04]  /*0080*/  SHF.L.U32 R0, R0, 0x1, RZ ;  /* 0x0000000100007819 */ /* 0x002fc800000006ff */
[----:B------:R-:W-:-:S04]  /*0090*/  LOP3.LUT R0, R0, 0x1fe, RZ, 0xc0, !PT ;  /* 0x000001fe00007812 */ /* 0x000fc800078ec0ff */
[----:B---3--:R-:W-:-:S05]  /*00a0*/  LEA R0, R5, R0, 0x9 ;  /* 0x0000000005007211 */ /* 0x008fca00078e48ff */
[----:B------:R-:W-:-:S05]  /*00b0*/  IMAD.HI R4, R0, 0x2aaaaaab, RZ ;  /* 0x2aaaaaab00047827 */ /* 0x000fca00078e02ff */
[----:B------:R-:W-:-:S04]  /*00c0*/  SHF.R.U32.HI R5, RZ, 0x1f, R4 ;  /* 0x0000001fff057819 */ /* 0x000fc80000011604 */
[----:B------:R-:W-:-:S05]  /*00d0*/  LEA.HI R5, R4, R5, RZ, 0x1c ;  /* 0x0000000504057211 */ /* 0x000fca00078fe0ff */
[----:B------:R-:W-:Y:S02]  /*00e0*/  IMAD R13, R5, -0x60, R0 ;  /* 0xffffffa0050d7824 */ /* 0x000fe400078e0200 */
[----:B------:R-:W1:Y:S02]  /*00f0*/  LDC.64 R4, c[0x0][0x210] ;  /* 0x00008400ff047b82 */ /* 0x000e640000000a00 */
[----:B--2---:R-:W-:-:S06]  /*0100*/  IMAD.WIDE R2, R13, 0x4, R2 ;  /* 0x000000040d027825 */ /* 0x004fcc00078e0202 */
[----:B------:R-:W2:Y:S01]  /*0110*/  LDG.E.EL.64 R2, desc[UR4][R2.64] ;  /* 0x0000000402027981 */ /* 0x000ea2000c2e1b00 */
[----:B----4-:R-:W-:-:S06]  /*0120*/  IMAD.WIDE R6, R13, 0x4, R6 ;  /* 0x000000040d067825 */ /* 0x010fcc00078e0206 */
[----:B------:R-:W3:Y:S01]  /*0130*/  LDG.E.EL.64 R6, desc[UR4][R6.64] ;  /* 0x0000000406067981 */ /* 0x000ee2000c2e1b00 */
[----:B-1----:R-:W-:-:S06]  /*0140*/  IMAD.WIDE R4, R0, 0x4, R4 ;  /* 0x0000000400047825 */ /* 0x002fcc00078e0204 */
[----:B------:R-:W3:Y:S01]  /*0150*/  LDG.E.64 R4, desc[UR4][R4.64] ;  /* 0x0000000404047981 */ /* 0x000ee2000c1e1b00 */
[----:B-----5:R-:W-:-:S04]  /*0160*/  IMAD.WIDE R8, R13, 0x4, R8 ;  /* 0x000000040d087825 */ /* 0x020fc800078e0208 */
[----:B0-----:R-:W-:Y:S02]  /*0170*/  IMAD.WIDE R10, R13, 0x4, R10 ;  /* 0x000000040d0a7825 */ /* 0x001fe400078e020a */
[----:B------:R-:W4:Y:S04]  /*0180*/  LDG.E.EL.64 R8, desc[UR4][R8.64] ;  /* 0x0000000408087981 */ /* 0x000f28000c2e1b00 */
[----:B------:R-:W4:Y:S01]  /*0190*/  LDG.E.EL.64 R10, desc[UR4][R10.64] ;  /* 0x000000040a0a7981 */ /* 0x000f22000c2e1b00 */
[----:B------:R-:W-:Y:S01]  /*01a0*/  HFMA2.MMA R15, -RZ, RZ, 1.625, 0 ;  /* 0x3e800000ff0f7435 */ /* 0x000fe200000001ff */
[----:B--2---:R-:W-:Y:S01]  /*01b0*/  FADD R2, R2, 9.9999997473787516356e-06 ;  /* 0x3727c5ac02027421 */ /* 0x004fe20000000000 */
[----:B------:R-:W-:-:S03]  /*01c0*/  FADD R12, R3, 9.9999997473787516356e-06 ;  /* 0x3727c5ac030c7421 */ /* 0x000fc60000000000 */
[----:B------:R0:W1:Y:S08]  /*01d0*/  MUFU.SQRT R13, R2 ;  /* 0x00000002000d7308 */ /* 0x0000700000002000 */
[----:B------:R-:W2:Y:S01]  /*01e0*/  MUFU.SQRT R14, R12 ;  /* 0x0000000c000e7308 */ /* 0x000ea20000002000 */
[----:B0-----:R-:W0:Y:S01]  /*01f0*/  LDC.64 R2, c[0x0][0x238] ;  /* 0x00008e00ff027b82 */ /* 0x001e220000000a00 */
[----:B-1----:R-:W-:-:S02]  /*0200*/  FSETP.GT.AND P0, PT, R13, 8.50705917302346158658e+37, PT ;  /* 0x7e8000000d00780b */ /* 0x002fc40003f04000 */
[----:B------:R-:W-:Y:S02]  /*0210*/  FSETP.GEU.AND P2, PT, R13, 1.175494350822287508e-38, PT ;  /* 0x008000000d00780b */ /* 0x000fe40003f4e000 */
[C---:B--2---:R-:W-:Y:S02]  /*0220*/  FSETP.GT.AND P1, PT, R14.reuse, 8.50705917302346158658e+37, PT ;  /* 0x7e8000000e00780b */ /* 0x044fe40003f24000 */
[----:B------:R-:W-:-:S07]  /*0230*/  FSETP.GEU.AND P3, PT, R14, 1.175494350822287508e-38, PT ;  /* 0x008000000e00780b */ /* 0x000fce0003f6e000 */
[----:B------:R-:W-:-:S04]  /*0240*/  @P0 FMUL R13, R13, 0.25 ;  /* 0x3e8000000d0d0820 */ /* 0x000fc80000400000 */
[----:B------:R-:W-:Y:S01]  /*0250*/  @!P2 FMUL R13, R13, 16777216 ;  /* 0x4b8000000d0da820 */ /* 0x000fe20000400000 */
[----:B------:R-:W-:-:S04]  /*0260*/  @P1 FMUL R14, R14, 0.25 ;  /* 0x3e8000000e0e1820 */ /* 0x000fc80000400000 */
[----:B------:R-:W-:Y:S01]  /*0270*/  @!P3 FMUL R14, R14, 16777216 ;  /* 0x4b8000000e0eb820 */ /* 0x000fe20000400000 */
[----:B------:R-:W1:Y:S01]  /*0280*/  MUFU.RCP R13, R13 ;  /* 0x0000000d000d7308 */ /* 0x000e620000001000 */
[----:B------:R-:W-:-:S07]  /*0290*/  FSEL R12, R15, 1, P0 ;  /* 0x3f8000000f0c7808 */ /* 0x000fce0000000000 */
[----:B------:R-:W2:Y:S01]  /*02a0*/  MUFU.RCP R14, R14 ;  /* 0x0000000e000e7308 */ /* 0x000ea20000001000 */
[----:B------:R-:W-:Y:S01]  /*02b0*/  FSEL R15, R15, 1, P1 ;  /* 0x3f8000000f0f7808 */ /* 0x000fe20000800000 */
[----:B------:R-:W-:Y:S01]  /*02c0*/  @!P2 FMUL R12, R12, 16777216 ;  /* 0x4b8000000c0ca820 */ /* 0x000fe20000400000 */
[----:B---3--:R-:W-:-:S03]  /*02d0*/  FADD R4, R4, -R6 ;  /* 0x8000000604047221 */ /* 0x008fc60000000000 */
[----:B------:R-:W-:Y:S01]  /*02e0*/  @!P3 FMUL R15, R15, 16777216 ;  /* 0x4b8000000f0fb820 */ /* 0x000fe20000400000 */
[----:B------:R-:W-:Y:S01]  /*02f0*/  FADD R5, R5, -R7 ;  /* 0x8000000705057221 */ /* 0x000fe20000000000 */
[----:B-1----:R-:W-:Y:S02]  /*0300*/  FMUL R13, R13, R12 ;  /* 0x0000000c0d0d7220 */ /* 0x002fe40000400000 */
[----:B--2---:R-:W-:Y:S02]  /*0310*/  FMUL R6, R14, R15 ;  /* 0x0000000f0e067220 */ /* 0x004fe40000400000 */
[----:B------:R-:W-:Y:S02]  /*0320*/  FMUL R13, R4, R13 ;  /* 0x0000000d040d7220 */ /* 0x000fe40000400000 */
[----:B------:R-:W-:Y:S01]  /*0330*/  FMUL R6, R5, R6 ;  /* 0x0000000605067220 */ /* 0x000fe20000400000 */
[----:B0-----:R-:W-:-:S04]  /*0340*/  IMAD.WIDE R2, R0, 0x4, R2 ;  /* 0x0000000400027825 */ /* 0x001fc800078e0202 */
[----:B----4-:R-:W-:Y:S01]  /*0350*/  FFMA R8, R8, R13, R10 ;  /* 0x0000000d08087223 */ /* 0x010fe2000000000a */
[----:B------:R-:W-:-:S05]  /*0360*/  FFMA R9, R9, R6, R11 ;  /* 0x0000000609097223 */ /* 0x000fca000000000b */
[----:B------:R-:W-:Y:S01]  /*0370*/  STG.E.64 desc[UR4][R2.64], R8 ;  /* 0x0000000802007986 */ /* 0x000fe2000c101b04 */
[----:B------:R-:W-:Y:S05]  /*0380*/  EXIT ;  /* 0x000000000000794d */ /* 0x000fea0003800000 */
.L_x_0:
[----:B------:R-:W-:-:S00]  /*0390*/  BRA `(.L_x_0) ;  /* 0xfffffffc00fc7947 */ /* 0x000fc0000383ffff */
[----:B------:R-:W-:-:S00]  /*03a0*/  NOP ;  /* 0x0000000000007918 */ /* 0x000fc00000000000 */
        /* <DEDUP_REMOVED lines=13> */
.L_x_1:


//--------------------- .nv.global.init           --------------------------
	.section	.nv.global.init,"aw",@progbits
.nv.global.init:
	.type		_$_str,@object
	.size		_$_str,(_$_str_$_2 - _$_str)
_$_str:
        /*0000*/ 	.byte	0x5f, 0x5f, 0x43, 0x55, 0x44, 0x41, 0x5f, 0x46, 0x54, 0x5a, 0x00
	.type		_$_str_$_2,@object
	.size		_$_str_$_2,(.L_1 - _$_str_$_2)
_$_str_$_2:
        /*000b*/ 	.byte	0x5f, 0x5f, 0x43, 0x55, 0x44, 0x41, 0x5f, 0x50, 0x52, 0x45, 0x43, 0x5f, 0x53, 0x51, 0x52, 0x54
        /*001b*/ 	.byte	0x00
.L_1:


//--------------------- .nv.constant0.triton_poi_fused__native_batch_norm_legit_no_training_17 --------------------------
	.section	.nv.constant0.triton_poi_fused__native_batch_norm_legit_no_training_17,"a",@progbits
	.sectionflags	@""
	.align	4
.nv.constant0.triton_poi_fused__native_batch_norm_legit_no_training_17:
	.zero		580
